	.headerflags	@"EF_CUDA_TEXMODE_UNIFIED EF_CUDA_64BIT_ADDRESS EF_CUDA_ACCELERATORS EF_CUDA_SM90 EF_CUDA_VIRTUAL_SM(EF_CUDA_SM90)"
	.elftype	@"ET_EXEC"


//--------------------- .nv.info                  --------------------------
	.section	.nv.info,"",@"SHT_CUDA_INFO"
	.align	4


	//----- nvinfo : EIATTR_REGCOUNT
	.align		4
        /*0000*/ 	.byte	0x04, 0x2f
        /*0002*/ 	.short	(.L_1 - .L_0)
	.align		4
.L_0:
        /*0004*/ 	.word	index@(triton_poi_fused_3)
        /*0008*/ 	.word	0x0000001e


	//----- nvinfo : EIATTR_MIN_STACK_SIZE
	.align		4
.L_1:
        /*000c*/ 	.byte	0x04, 0x12
        /*000e*/ 	.short	(.L_3 - .L_2)
	.align		4
.L_2:
        /*0010*/ 	.word	index@(triton_poi_fused_3)
        /*0014*/ 	.word	0x00000000


	//----- nvinfo : EIATTR_FRAME_SIZE
	.align		4
.L_3:
        /*0018*/ 	.byte	0x04, 0x11
        /*001a*/ 	.short	(.L_5 - .L_4)
	.align		4
.L_4:
        /*001c*/ 	.word	index@(triton_poi_fused_3)
        /*0020*/ 	.word	0x00000000


	//----- nvinfo : EIATTR_MIN_STACK_SIZE
	.align		4
.L_5:
        /*0024*/ 	.byte	0x04, 0x12
        /*0026*/ 	.short	(.L_7 - .L_6)
	.align		4
.L_6:
        /*0028*/ 	.word	index@(triton_poi_fused_3)
        /*002c*/ 	.word	0x00000000
.L_7:


//--------------------- .nv.info.triton_poi_fused_3 --------------------------
	.section	.nv.info.triton_poi_fused_3,"",@"SHT_CUDA_INFO"
	.sectionflags	@""
	.align	4


	//----- nvinfo : EIATTR_CUDA_API_VERSION
	.align		4
        /*0000*/ 	.byte	0x04, 0x37
        /*0002*/ 	.short	(.L_9 - .L_8)
.L_8:
        /*0004*/ 	.word	0x0000007c


	//----- nvinfo : EIATTR_KPARAM_INFO
	.align		4
.L_9:
        /*0008*/ 	.byte	0x04, 0x17
        /*000a*/ 	.short	(.L_11 - .L_10)
.L_10:
        /*000c*/ 	.word	0x00000000
        /*0010*/ 	.short	0x0003
        /*0012*/ 	.short	0x0014
        /*0014*/ 	.byte	0x00, 0xf0, 0x11, 0x00


	//----- nvinfo : EIATTR_KPARAM_INFO
	.align		4
.L_11:
        /*0018*/ 	.byte	0x04, 0x17
        /*001a*/ 	.short	(.L_13 - .L_12)
.L_12:
        /*001c*/ 	.word	0x00000000
        /*0020*/ 	.short	0x0002
        /*0022*/ 	.short	0x0010
        /*0024*/ 	.byte	0x00, 0xf0, 0x11, 0x00


	//----- nvinfo : EIATTR_KPARAM_INFO
	.align		4
.L_13:
        /*0028*/ 	.byte	0x04, 0x17
        /*002a*/ 	.short	(.L_15 - .L_14)
.L_14:
        /*002c*/ 	.word	0x00000000
        /*0030*/ 	.short	0x0001
        /*0032*/ 	.short	0x0008
        /*0034*/ 	.byte	0x00, 0xf4, 0x21, 0x00


	//----- nvinfo : EIATTR_KPARAM_INFO
	.align		4
.L_15:
        /*0038*/ 	.byte	0x04, 0x17
        /*003a*/ 	.short	(.L_17 - .L_16)
.L_16:
        /*003c*/ 	.word	0x00000000
        /*0040*/ 	.short	0x0000
        /*0042*/ 	.short	0x0000
        /*0044*/ 	.byte	0x00, 0xf4, 0x21, 0x00


	//----- nvinfo : EIATTR_SPARSE_MMA_MASK
	.align		4
.L_17:
        /*0048*/ 	.byte	0x03, 0x50
        /*004a*/ 	.short	0x0000


	//----- nvinfo : EIATTR_MAXREG_COUNT
	.align		4
        /*004c*/ 	.byte	0x03, 0x1b
        /*004e*/ 	.short	0x00ff


	//----- nvinfo : EIATTR_EXIT_INSTR_OFFSETS
	.align		4
        /*0050*/ 	.byte	0x04, 0x1c
        /*0052*/ 	.short	(.L_19 - .L_18)


	//   ....[0]....
.L_18:
        /*0054*/ 	.word	0x00000610


	//   ....[1]....
        /*0058*/ 	.word	0x00000660


	//----- nvinfo : EIATTR_REQNTID
	.align		4
.L_19:
        /*005c*/ 	.byte	0x04, 0x10
        /*005e*/ 	.short	(.L_21 - .L_20)
.L_20:
        /*0060*/ 	.word	0x00000080
        /*0064*/ 	.word	0x00000001
        /*0068*/ 	.word	0x00000001


	//----- nvinfo : EIATTR_CBANK_PARAM_SIZE
	.align		4
.L_21:
        /*006c*/ 	.byte	0x03, 0x19
        /*006e*/ 	.short	0x0018


	//----- nvinfo : EIATTR_PARAM_CBANK
	.align		4
        /*0070*/ 	.byte	0x04, 0x0a
        /*0072*/ 	.short	(.L_23 - .L_22)
	.align		4
.L_22:
        /*0074*/ 	.word	index@(.nv.constant0.triton_poi_fused_3)
        /*0078*/ 	.short	0x0210
        /*007a*/ 	.short	0x0018


	//----- nvinfo : EIATTR_SW_WAR
	.align		4
.L_23:
        /*007c*/ 	.byte	0x04, 0x36
        /*007e*/ 	.short	(.L_25 - .L_24)
.L_24:
        /*0080*/ 	.word	0x00000008
.L_25:


//--------------------- .nv.callgraph             --------------------------
	.section	.nv.callgraph,"",@"SHT_CUDA_CALLGRAPH"
	.align	4
	.sectionentsize	8
	.align		4
        /*0000*/ 	.word	0x00000000
	.align		4
        /*0004*/ 	.word	0xffffffff
	.align		4
        /*0008*/ 	.word	0x00000000
	.align		4
        /*000c*/ 	.word	0xfffffffe
	.align		4
        /*0010*/ 	.word	0x00000000
	.align		4
        /*0014*/ 	.word	0xfffffffd
	.align		4
        /*0018*/ 	.word	0x00000000
	.align		4
        /*001c*/ 	.word	0xfffffffc


//--------------------- .text.triton_poi_fused_3  --------------------------
	.section	.text.triton_poi_fused_3,"ax",@progbits
	.sectionflags	@"SHF_BARRIERS=1"
	.align	128
        .global         triton_poi_fused_3
        .type           triton_poi_fused_3,@function
        .size           triton_poi_fused_3,(.L_x_1 - triton_poi_fused_3)
        .other          triton_poi_fused_3,@"STO_CUDA_ENTRY STV_DEFAULT"
triton_poi_fused_3:
.text.triton_poi_fused_3:
[----:B------:R-:W0:Y:S01]  /*0000*/  LDC R1, c[0x0][0x28] ;  /* 0x00000a00ff017b82 */ /* 0x000e220000000800 */
[----:B------:R-:W1:Y:S07]  /*0010*/  S2R R0, SR_CTAID.X ;  /* 0x0000000000007919 */ /* 0x000e6e0000002500 */
[----:B------:R-:W2:Y:S01]  /*0020*/  LDC.64 R14, c[0x0][0x210] ;  /* 0x00008400ff0e7b82 */ /* 0x000ea20000000a00 */
[----:B------:R-:W-:Y:S01]  /*0030*/  IMAD.MOV.U32 R19, RZ, RZ, RZ ;  /* 0x000000ffff137224 */ /* 0x000fe200078e00ff */
[----:B------:R-:W-:Y:S01]  /*0040*/  ULDC.64 UR6, c[0x0][0x208] ;  /* 0x0000820000067ab9 */ /* 0x000fe20000000a00 */
[----:B------:R-:W3:Y:S01]  /*0050*/  S2R R17, SR_TID.X ;  /* 0x0000000000117919 */ /* 0x000ee20000002100 */
[----:B------:R-:W4:Y:S01]  /*0060*/  S2R R18, SR_CTAID.Y ;  /* 0x0000000000127919 */ /* 0x000f220000002600 */
[----:B------:R-:W-:-:S02]  /*0070*/  IMAD.MOV.U32 R20, RZ, RZ, RZ ;  /* 0x000000ffff147224 */ /* 0x000fc400078e00ff */
[----:B-1----:R-:W-:Y:S01]  /*0080*/  IMAD.SHL.U32 R0, R0, 0x20, RZ ;  /* 0x0000002000007824 */ /* 0x002fe200078e00ff */
[----:B---3--:R-:W-:-:S04]  /*0090*/  SHF.R.U32.HI R21, RZ, 0x5, R17 ;  /* 0x00000005ff157819 */ /* 0x008fc80000011611 */
[----:B------:R-:W-:Y:S01]  /*00a0*/  LOP3.LUT R6, R0, 0x1f, R17, 0xf8, !PT ;  /* 0x0000001f00067812 */ /* 0x000fe200078ef811 */
[----:B----4-:R-:W-:Y:S01]  /*00b0*/  IMAD.SHL.U32 R16, R18, 0x20, RZ ;  /* 0x0000002012107824 */ /* 0x010fe200078e00ff */
[----:B------:R-:W-:Y:S02]  /*00c0*/  SGXT.U32 R21, R21, 0x2 ;  /* 0x000000021515781a */ /* 0x000fe40000000000 */
[----:B------:R-:W-:Y:S02]  /*00d0*/  ISETP.GE.AND P0, PT, R6, 0x19, PT ;  /* 0x000000190600780c */ /* 0x000fe40003f06270 */
[----:B------:R-:W-:Y:S02]  /*00e0*/  LOP3.LUT R2, R16, R21, RZ, 0xfc, !PT ;  /* 0x0000001510027212 */ /* 0x000fe400078efcff */
[----:B------:R-:W-:Y:S02]  /*00f0*/  LOP3.LUT R3, R16, 0x4, R21, 0xfe, !PT ;  /* 0x0000000410037812 */ /* 0x000fe400078efe15 */
[----:B------:R-:W-:Y:S01]  /*0100*/  LOP3.LUT R4, R16, 0x8, R21, 0xfe, !PT ;  /* 0x0000000810047812 */ /* 0x000fe200078efe15 */
[--C-:B------:R-:W-:Y:S01]  /*0110*/  IMAD R27, R2, 0x19, R6.reuse ;  /* 0x00000019021b7824 */ /* 0x100fe200078e0206 */
[----:B------:R-:W-:Y:S01]  /*0120*/  LOP3.LUT R7, R16, 0xc, R21, 0xfe, !PT ;  /* 0x0000000c10077812 */ /* 0x000fe200078efe15 */
[--C-:B------:R-:W-:Y:S01]  /*0130*/  IMAD R3, R3, 0x19, R6.reuse ;  /* 0x0000001903037824 */ /* 0x100fe200078e0206 */
[----:B------:R-:W-:Y:S01]  /*0140*/  LOP3.LUT R9, R16, 0x10, R21, 0xfe, !PT ;  /* 0x0000001010097812 */ /* 0x000fe200078efe15 */
[--C-:B------:R-:W-:Y:S01]  /*0150*/  IMAD R5, R4, 0x19, R6.reuse ;  /* 0x0000001904057824 */ /* 0x100fe200078e0206 */
[----:B------:R-:W-:Y:S01]  /*0160*/  LOP3.LUT R11, R16, 0x14, R21, 0xfe, !PT ;  /* 0x00000014100b7812 */ /* 0x000fe200078efe15 */
[----:B------:R-:W-:Y:S01]  /*0170*/  IMAD R7, R7, 0x19, R6 ;  /* 0x0000001907077824 */ /* 0x000fe200078e0206 */
[----:B------:R-:W-:Y:S01]  /*0180*/  LOP3.LUT R13, R16, 0x18, R21, 0xfe, !PT ;  /* 0x00000018100d7812 */ /* 0x000fe200078efe15 */
[----:B--2---:R-:W-:Y:S01]  /*0190*/  IMAD.WIDE R26, R27, 0x4, R14 ;  /* 0x000000041b1a7825 */ /* 0x004fe200078e020e */
[----:B------:R-:W-:-:S03]  /*01a0*/  LOP3.LUT R23, R16, 0x1c, R21, 0xfe, !PT ;  /* 0x0000001c10177812 */ /* 0x000fc600078efe15 */
[--C-:B------:R-:W-:Y:S01]  /*01b0*/  IMAD R9, R9, 0x19, R6.reuse ;  /* 0x0000001909097824 */ /* 0x100fe200078e0206 */
[----:B------:R1:W2:Y:S01]  /*01c0*/  @!P0 LDG.E.EL R19, desc[UR6][R26.64] ;  /* 0x000000061a138981 */ /* 0x0002a2000c2e1900 */
[--C-:B------:R-:W-:Y:S02]  /*01d0*/  IMAD R11, R11, 0x19, R6.reuse ;  /* 0x000000190b0b7824 */ /* 0x100fe400078e0206 */
[--C-:B------:R-:W-:Y:S02]  /*01e0*/  IMAD R13, R13, 0x19, R6.reuse ;  /* 0x000000190d0d7824 */ /* 0x100fe400078e0206 */
[----:B------:R-:W-:Y:S02]  /*01f0*/  IMAD R23, R23, 0x19, R6 ;  /* 0x0000001917177824 */ /* 0x000fe400078e0206 */
[----:B------:R-:W-:Y:S01]  /*0200*/  IMAD.WIDE R2, R3, 0x4, R14 ;  /* 0x0000000403027825 */ /* 0x000fe200078e020e */
[----:B------:R-:W-:-:S03]  /*0210*/  CS2R R24, SRZ ;  /* 0x0000000000187805 */ /* 0x000fc6000001ff00 */
[--C-:B------:R-:W-:Y:S01]  /*0220*/  IMAD.WIDE R4, R5, 0x4, R14.reuse ;  /* 0x0000000405047825 */ /* 0x100fe200078e020e */
[----:B-1----:R-:W-:Y:S01]  /*0230*/  CS2R R26, SRZ ;  /* 0x00000000001a7805 */ /* 0x002fe2000001ff00 */
[----:B------:R1:W3:Y:S02]  /*0240*/  @!P0 LDG.E.EL R20, desc[UR6][R2.64] ;  /* 0x0000000602148981 */ /* 0x0002e4000c2e1900 */
[----:B------:R-:W-:-:S04]  /*0250*/  IMAD.WIDE R6, R7, 0x4, R14 ;  /* 0x0000000407067825 */ /* 0x000fc800078e020e */
[--C-:B------:R-:W-:Y:S01]  /*0260*/  IMAD.WIDE R8, R9, 0x4, R14.reuse ;  /* 0x0000000409087825 */ /* 0x100fe200078e020e */
[----:B------:R-:W4:Y:S03]  /*0270*/  @!P0 LDG.E.EL R24, desc[UR6][R6.64] ;  /* 0x0000000606188981 */ /* 0x000f26000c2e1900 */
[----:B------:R-:W-:-:S04]  /*0280*/  IMAD.WIDE R10, R11, 0x4, R14 ;  /* 0x000000040b0a7825 */ /* 0x000fc800078e020e */
[--C-:B------:R-:W-:Y:S01]  /*0290*/  IMAD.WIDE R12, R13, 0x4, R14.reuse ;  /* 0x000000040d0c7825 */ /* 0x100fe200078e020e */
[----:B------:R-:W5:Y:S03]  /*02a0*/  @!P0 LDG.E.EL R25, desc[UR6][R10.64] ;  /* 0x000000060a198981 */ /* 0x000f66000c2e1900 */
[----:B------:R-:W-:Y:S01]  /*02b0*/  IMAD.WIDE R14, R23, 0x4, R14 ;  /* 0x00000004170e7825 */ /* 0x000fe200078e020e */
[----:B------:R-:W5:Y:S03]  /*02c0*/  @!P0 LDG.E.EL R27, desc[UR6][R12.64] ;  /* 0x000000060c1b8981 */ /* 0x000f66000c2e1900 */
[----:B------:R-:W-:Y:S01]  /*02d0*/  IMAD.MOV.U32 R22, RZ, RZ, RZ ;  /* 0x000000ffff167224 */ /* 0x000fe200078e00ff */
[----:B------:R-:W5:Y:S01]  /*02e0*/  @!P0 LDG.E.EL R26, desc[UR6][R14.64] ;  /* 0x000000060e1a8981 */ /* 0x000f62000c2e1900 */
[----:B------:R-:W-:-:S04]  /*02f0*/  IMAD.MOV.U32 R23, RZ, RZ, RZ ;  /* 0x000000ffff177224 */ /* 0x000fc800078e00ff */
[----:B------:R1:W5:Y:S04]  /*0300*/  @!P0 LDG.E.EL R22, desc[UR6][R4.64] ;  /* 0x0000000604168981 */ /* 0x000368000c2e1900 */
[----:B------:R1:W5:Y:S01]  /*0310*/  @!P0 LDG.E.EL R23, desc[UR6][R8.64] ;  /* 0x0000000608178981 */ /* 0x000362000c2e1900 */
[----:B------:R-:W1:Y:S02]  /*0320*/  S2UR UR5, SR_CgaCtaId ;  /* 0x00000000000579c3 */ /* 0x000e640000008800 */
[----:B-1----:R-:W-:Y:S01]  /*0330*/  IMAD.SHL.U32 R2, R17, 0x20, RZ ;  /* 0x0000002011027824 */ /* 0x002fe200078e00ff */
[----:B------:R-:W-:-:S04]  /*0340*/  UMOV UR4, 0x400 ;  /* 0x0000040000047882 */ /* 0x000fc80000000000 */
[----:B------:R-:W-:-:S04]  /*0350*/  LOP3.LUT R2, R2, 0x3e0, RZ, 0xc0, !PT ;  /* 0x000003e002027812 */ /* 0x000fc800078ec0ff */
[----:B------:R-:W-:-:S04]  /*0360*/  LOP3.LUT R21, R2, R21, RZ, 0xfc, !PT ;  /* 0x0000001502157212 */ /* 0x000fc800078efcff */
[----:B------:R-:W-:Y:S01]  /*0370*/  LEA.HI R21, R2, R21, RZ, 0x1d ;  /* 0x0000001502157211 */ /* 0x000fe200078fe8ff */
[----:B0-----:R-:W-:-:S06]  /*0380*/  UPRMT UR4, UR5, 0x654, UR4 ;  /* 0x0000065405047896 */ /* 0x001fcc0008000004 */
[----:B------:R-:W-:Y:S01]  /*0390*/  LEA R21, R21, UR4, 0x2 ;  /* 0x0000000415157c11 */ /* 0x000fe2000f8e10ff */
[----:B------:R-:W-:Y:S01]  /*03a0*/  IMAD.SHL.U32 R3, R17, 0x4, RZ ;  /* 0x0000000411037824 */ /* 0x000fe200078e00ff */
[----:B------:R-:W-:-:S04]  /*03b0*/  SHF.R.U32.HI R2, RZ, 0x1, R17 ;  /* 0x00000001ff027819 */ /* 0x000fc80000011611 */
[----:B------:R-:W-:Y:S02]  /*03c0*/  LOP3.LUT R5, R2, 0x3c, RZ, 0xc0, !PT ;  /* 0x0000003c02057812 */ /* 0x000fe400078ec0ff */
[----:B------:R-:W-:-:S05]  /*03d0*/  LOP3.LUT R8, R3, 0x1fc, RZ, 0xc0, !PT ;  /* 0x000001fc03087812 */ /* 0x000fca00078ec0ff */
[----:B------:R-:W-:Y:S01]  /*03e0*/  IMAD.IADD R5, R8, 0x1, R5 ;  /* 0x0000000108057824 */ /* 0x000fe200078e0205 */
[----:B------:R-:W-:-:S04]  /*03f0*/  SHF.R.S32.HI R18, RZ, 0x1a, R18 ;  /* 0x0000001aff127819 */ /* 0x000fc80000011412 */
[----:B------:R-:W-:Y:S02]  /*0400*/  LEA R5, R5, UR4, 0x2 ;  /* 0x0000000405057c11 */ /* 0x000fe4000f8e10ff */
[----:B------:R-:W-:Y:S02]  /*0410*/  LOP3.LUT R16, R16, 0x1c, R3, 0xf8, !PT ;  /* 0x0000001c10107812 */ /* 0x000fe400078ef803 */
[----:B------:R-:W-:-:S04]  /*0420*/  SGXT R3, R18, 0x1 ;  /* 0x000000011203781a */ /* 0x000fc80000000200 */
[----:B------:R-:W-:Y:S02]  /*0430*/  LEA.HI R10, R3, R16, RZ, 0x6 ;  /* 0x00000010030a7211 */ /* 0x000fe400078f30ff */
[----:B------:R-:W0:Y:S02]  /*0440*/  LDC.64 R2, c[0x0][0x218] ;  /* 0x00008600ff027b82 */ /* 0x000e240000000a00 */
[----:B------:R-:W-:Y:S02]  /*0450*/  LOP3.LUT R9, R10, 0xffffffc0, RZ, 0xc0, !PT ;  /* 0xffffffc00a097812 */ /* 0x000fe400078ec0ff */
[----:B------:R-:W-:-:S03]  /*0460*/  SHF.R.U32.HI R17, RZ, 0x3, R17 ;  /* 0x00000003ff117819 */ /* 0x000fc60000011611 */
[----:B------:R-:W-:Y:S01]  /*0470*/  IMAD.IADD R11, R16, 0x1, -R9 ;  /* 0x00000001100b7824 */ /* 0x000fe200078e0a09 */
[----:B------:R-:W-:Y:S02]  /*0480*/  SGXT.U32 R9, R17, 0x4 ;  /* 0x000000041109781a */ /* 0x000fe40000000000 */
[----:B------:R-:W-:Y:S02]  /*0490*/  LOP3.LUT R12, R8, 0x200, RZ, 0xfc, !PT ;  /* 0x00000200080c7812 */ /* 0x000fe400078efcff */
[----:B------:R-:W-:Y:S02]  /*04a0*/  LOP3.LUT R9, R0, R9, RZ, 0xfc, !PT ;  /* 0x0000000900097212 */ /* 0x000fe400078efcff */
[----:B------:R-:W-:Y:S02]  /*04b0*/  SHF.R.S32.HI R10, RZ, 0x6, R10 ;  /* 0x00000006ff0a7819 */ /* 0x000fe4000001140a */
[C---:B------:R-:W-:Y:S02]  /*04c0*/  LOP3.LUT R0, R9.reuse, 0x10, RZ, 0xfc, !PT ;  /* 0x0000001009007812 */ /* 0x040fe400078efcff */
[----:B------:R-:W-:Y:S01]  /*04d0*/  SHF.R.U32.HI R12, RZ, 0x3, R12 ;  /* 0x00000003ff0c7819 */ /* 0x000fe2000001160c */
[----:B------:R-:W-:Y:S01]  /*04e0*/  IMAD R10, R10, 0x640, R11 ;  /* 0x000006400a0a7824 */ /* 0x000fe200078e020b */
[----:B------:R-:W-:-:S02]  /*04f0*/  ISETP.GE.AND P1, PT, R9, 0x19, PT ;  /* 0x000000190900780c */ /* 0x000fc40003f26270 */
[----:B------:R-:W-:Y:S02]  /*0500*/  ISETP.GE.AND P0, PT, R0, 0x19, PT ;  /* 0x000000190000780c */ /* 0x000fe40003f06270 */
[----:B------:R-:W-:Y:S01]  /*0510*/  LOP3.LUT R11, R12, 0x7c, RZ, 0xc0, !PT ;  /* 0x0000007c0c0b7812 */ /* 0x000fe200078ec0ff */
[----:B------:R-:W-:-:S04]  /*0520*/  IMAD R9, R9, 0x40, R10 ;  /* 0x0000004009097824 */ /* 0x000fc800078e020a */
[----:B------:R-:W-:Y:S02]  /*0530*/  IMAD.IADD R11, R8, 0x1, R11 ;  /* 0x00000001080b7824 */ /* 0x000fe400078e020b */
[----:B0-----:R-:W-:-:S03]  /*0540*/  IMAD.WIDE R8, R9, 0x4, R2 ;  /* 0x0000000409087825 */ /* 0x001fc600078e0202 */
[----:B------:R-:W-:Y:S01]  /*0550*/  LEA R11, R11, UR4, 0x2 ;  /* 0x000000040b0b7c11 */ /* 0x000fe2000f8e10ff */
[----:B--2---:R-:W-:Y:S04]  /*0560*/  STS [R21], R19 ;  /* 0x0000001315007388 */ /* 0x004fe80000000800 */
[----:B---3--:R-:W-:Y:S04]  /*0570*/  STS [R21+0x10], R20 ;  /* 0x0000101415007388 */ /* 0x008fe80000000800 */
[----:B----4-:R-:W-:Y:S04]  /*0580*/  STS [R21+0x30], R24 ;  /* 0x0000301815007388 */ /* 0x010fe80000000800 */
[----:B-----5:R-:W-:Y:S04]  /*0590*/  STS [R21+0x50], R25 ;  /* 0x0000501915007388 */ /* 0x020fe80000000800 */
[----:B------:R-:W-:Y:S04]  /*05a0*/  STS [R21+0x60], R27 ;  /* 0x0000601b15007388 */ /* 0x000fe80000000800 */
[----:B------:R-:W-:Y:S04]  /*05b0*/  STS [R21+0x70], R26 ;  /* 0x0000701a15007388 */ /* 0x000fe80000000800 */
[----:B------:R-:W-:Y:S04]  /*05c0*/  STS [R21+0x20], R22 ;  /* 0x0000201615007388 */ /* 0x000fe80000000800 */
[----:B------:R-:W-:Y:S01]  /*05d0*/  STS [R21+0x40], R23 ;  /* 0x0000401715007388 */ /* 0x000fe20000000800 */
[----:B------:R-:W-:Y:S06]  /*05e0*/  BAR.SYNC.DEFER_BLOCKING 0x0 ;  /* 0x0000000000007b1d */ /* 0x000fec0000010000 */
[----:B------:R-:W0:Y:S04]  /*05f0*/  LDS.128 R4, [R5] ;  /* 0x0000000005047984 */ /* 0x000e280000000c00 */
[----:B0-----:R0:W-:Y:S02]  /*0600*/  @!P1 STG.E.128 desc[UR6][R8.64], R4 ;  /* 0x0000000408009986 */ /* 0x0011e4000c101d06 */
[----:B0-----:R-:W-:Y:S05]  /*0610*/  @P0 EXIT ;  /* 0x000000000000094d */ /* 0x001fea0003800000 */
[----:B------:R-:W1:Y:S01]  /*0620*/  LDS.128 R12, [R11+0x800] ;  /* 0x000800000b0c7984 */ /* 0x000e620000000c00 */
[----:B0-----:R-:W-:-:S04]  /*0630*/  IMAD R5, R0, 0x40, R10 ;  /* 0x0000004000057824 */ /* 0x001fc800078e020a */
[----:B------:R-:W-:-:S05]  /*0640*/  IMAD.WIDE R2, R5, 0x4, R2 ;  /* 0x0000000405027825 */ /* 0x000fca00078e0202 */
[----:B-1----:R-:W-:Y:S01]  /*0650*/  STG.E.128 desc[UR6][R2.64], R12 ;  /* 0x0000000c02007986 */ /* 0x002fe2000c101d06 */
[----:B------:R-:W-:Y:S05]  /*0660*/  EXIT ;  /* 0x000000000000794d */ /* 0x000fea0003800000 */
.L_x_0:
[----:B------:R-:W-:-:S00]  /*0670*/  BRA `(.L_x_0) ;  /* 0xfffffffc00fc7947 */ /* 0x000fc0000383ffff */
[----:B------:R-:W-:-:S00]  /*0680*/  NOP ;  /* 0x0000000000007918 */ /* 0x000fc00000000000 */
[----:B------:R-:W-:-:S00]  /*0690*/  NOP ;  /* 0x0000000000007918 */ /* 0x000fc00000000000 */
[----:B------:R-:W-:-:S00]  /*06a0*/  NOP ;  /* 0x0000000000007918 */ /* 0x000fc00000000000 */
[----:B------:R-:W-:-:S00]  /*06b0*/  NOP ;  /* 0x0000000000007918 */ /* 0x000fc00000000000 */
[----:B------:R-:W-:-:S00]  /*06c0*/  NOP ;  /* 0x0000000000007918 */ /* 0x000fc00000000000 */
[----:B------:R-:W-:-:S00]  /*06d0*/  NOP ;  /* 0x0000000000007918 */ /* 0x000fc00000000000 */
[----:B------:R-:W-:-:S00]  /*06e0*/  NOP ;  /* 0x0000000000007918 */ /* 0x000fc00000000000 */
[----:B------:R-:W-:-:S00]  /*06f0*/  NOP ;  /* 0x0000000000007918 */ /* 0x000fc00000000000 */
.L_x_1:


//--------------------- .nv.shared.triton_poi_fused_3 --------------------------
	.section	.nv.shared.triton_poi_fused_3,"aw",@nobits
	.sectionflags	@""
	.align	16
	.zero		1024


//--------------------- .nv.constant0.triton_poi_fused_3 --------------------------
	.section	.nv.constant0.triton_poi_fused_3,"a",@progbits
	.sectionflags	@""
	.align	4
.nv.constant0.triton_poi_fused_3:
	.zero		552
